//
// Generated by NVIDIA NVVM Compiler
//
// Compiler Build ID: CL-36424714
// Cuda compilation tools, release 13.0, V13.0.88
// Based on NVVM 20.0.0
//

.version 9.0
.target sm_100
.address_size 64

	// .globl	_Z11computeSinePfS_i
.extern .func  (.param .b32 func_retval0) vprintf
(
	.param .b64 vprintf_param_0,
	.param .b64 vprintf_param_1
)
;
.global .align 1 .b8 $str[46] = {84, 104, 114, 101, 97, 100, 32, 37, 100, 58, 32, 83, 105, 110, 101, 32, 111, 102, 32, 97, 110, 103, 108, 101, 32, 37, 46, 51, 102, 32, 114, 97, 100, 105, 97, 110, 115, 32, 61, 32, 37, 46, 51, 102, 10};
.global .align 4 .b8 __cudart_i2opi_f[24] = {65, 144, 67, 60, 153, 149, 98, 219, 192, 221, 52, 245, 209, 87, 39, 252, 41, 21, 68, 78, 110, 131, 249, 162};

.visible .entry _Z11computeSinePfS_i(
	.param .u64 .ptr .align 1 _Z11computeSinePfS_i_param_0,
	.param .u64 .ptr .align 1 _Z11computeSinePfS_i_param_1,
	.param .u32 _Z11computeSinePfS_i_param_2
)
{
	.local .align 8 .b8 	__local_depot0[56];
	.reg .b64 	%SP;
	.reg .b64 	%SPL;
	.reg .pred 	%p<10>;
	.reg .b32 	%r<47>;
	.reg .b32 	%f<29>;
	.reg .b64 	%rd<33>;
	.reg .b64 	%fd<5>;

	mov.u64 	%SPL, __local_depot0;
	cvta.local.u64 	%SP, %SPL;
	ld.param.u64 	%rd10, [_Z11computeSinePfS_i_param_0];
	ld.param.u64 	%rd11, [_Z11computeSinePfS_i_param_1];
	ld.param.u32 	%r17, [_Z11computeSinePfS_i_param_2];
	add.u64 	%rd1, %SPL, 0;
	mov.u32 	%r18, %ctaid.x;
	mov.u32 	%r19, %ntid.x;
	mov.u32 	%r1, %tid.x;
	mad.lo.s32 	%r2, %r18, %r19, %r1;
	setp.ge.s32 	%p1, %r2, %r17;
	@%p1 bra 	$L__BB0_10;
	cvta.to.global.u64 	%rd13, %rd10;
	mul.wide.s32 	%rd14, %r2, 4;
	add.s64 	%rd2, %rd13, %rd14;
	ld.global.f32 	%f1, [%rd2];
	mul.f32 	%f7, %f1, 0f3F22F983;
	cvt.rni.s32.f32 	%r46, %f7;
	cvt.rn.f32.s32 	%f8, %r46;
	fma.rn.f32 	%f9, %f8, 0fBFC90FDA, %f1;
	fma.rn.f32 	%f10, %f8, 0fB3A22168, %f9;
	fma.rn.f32 	%f28, %f8, 0fA7C234C5, %f10;
	abs.f32 	%f3, %f1;
	setp.ltu.f32 	%p2, %f3, 0f47CE4780;
	@%p2 bra 	$L__BB0_9;
	setp.neu.f32 	%p3, %f3, 0f7F800000;
	@%p3 bra 	$L__BB0_4;
	mov.f32 	%f13, 0f00000000;
	mul.rn.f32 	%f28, %f1, %f13;
	mov.b32 	%r46, 0;
	bra.uni 	$L__BB0_9;
$L__BB0_4:
	mov.b32 	%r4, %f1;
	shl.b32 	%r21, %r4, 8;
	or.b32  	%r5, %r21, -2147483648;
	mov.b64 	%rd32, 0;
	mov.b32 	%r43, 0;
	mov.u64 	%rd30, __cudart_i2opi_f;
	mov.u64 	%rd31, %rd1;
$L__BB0_5:
	.pragma "nounroll";
	ld.global.nc.u32 	%r22, [%rd30];
	mad.wide.u32 	%rd17, %r22, %r5, %rd32;
	shr.u64 	%rd32, %rd17, 32;
	st.local.u32 	[%rd31], %rd17;
	add.s32 	%r43, %r43, 1;
	add.s64 	%rd31, %rd31, 4;
	add.s64 	%rd30, %rd30, 4;
	setp.ne.s32 	%p4, %r43, 6;
	@%p4 bra 	$L__BB0_5;
	shr.u32 	%r23, %r4, 23;
	st.local.u32 	[%rd1+24], %rd32;
	and.b32  	%r8, %r23, 31;
	and.b32  	%r24, %r23, 224;
	add.s32 	%r25, %r24, -128;
	shr.u32 	%r26, %r25, 5;
	mul.wide.u32 	%rd18, %r26, 4;
	sub.s64 	%rd9, %rd1, %rd18;
	ld.local.u32 	%r44, [%rd9+24];
	ld.local.u32 	%r45, [%rd9+20];
	setp.eq.s32 	%p5, %r8, 0;
	@%p5 bra 	$L__BB0_8;
	shf.l.wrap.b32 	%r44, %r45, %r44, %r8;
	ld.local.u32 	%r27, [%rd9+16];
	shf.l.wrap.b32 	%r45, %r27, %r45, %r8;
$L__BB0_8:
	shr.u32 	%r28, %r44, 30;
	shf.l.wrap.b32 	%r29, %r45, %r44, 2;
	shl.b32 	%r30, %r45, 2;
	shr.u32 	%r31, %r29, 31;
	add.s32 	%r32, %r31, %r28;
	neg.s32 	%r33, %r32;
	setp.lt.s32 	%p6, %r4, 0;
	selp.b32 	%r46, %r33, %r32, %p6;
	xor.b32  	%r34, %r29, %r4;
	shr.s32 	%r35, %r29, 31;
	xor.b32  	%r36, %r35, %r29;
	xor.b32  	%r37, %r35, %r30;
	cvt.u64.u32 	%rd19, %r36;
	shl.b64 	%rd20, %rd19, 32;
	cvt.u64.u32 	%rd21, %r37;
	or.b64  	%rd22, %rd20, %rd21;
	cvt.rn.f64.s64 	%fd1, %rd22;
	mul.f64 	%fd2, %fd1, 0d3BF921FB54442D19;
	cvt.rn.f32.f64 	%f11, %fd2;
	neg.f32 	%f12, %f11;
	setp.lt.s32 	%p7, %r34, 0;
	selp.f32 	%f28, %f12, %f11, %p7;
$L__BB0_9:
	add.u64 	%rd23, %SP, 32;
	add.u64 	%rd24, %SPL, 32;
	mul.rn.f32 	%f14, %f28, %f28;
	and.b32  	%r39, %r46, 1;
	setp.eq.b32 	%p8, %r39, 1;
	selp.f32 	%f15, 0f3F800000, %f28, %p8;
	fma.rn.f32 	%f16, %f14, %f15, 0f00000000;
	fma.rn.f32 	%f17, %f14, 0f37CBAC00, 0fBAB607ED;
	selp.f32 	%f18, %f17, 0fB94D4153, %p8;
	selp.f32 	%f19, 0f3D2AAABB, 0f3C0885E4, %p8;
	fma.rn.f32 	%f20, %f18, %f14, %f19;
	selp.f32 	%f21, 0fBEFFFFFF, 0fBE2AAAA8, %p8;
	fma.rn.f32 	%f22, %f20, %f14, %f21;
	fma.rn.f32 	%f23, %f22, %f16, %f15;
	and.b32  	%r40, %r46, 2;
	setp.eq.s32 	%p9, %r40, 0;
	mov.f32 	%f24, 0f00000000;
	sub.f32 	%f25, %f24, %f23;
	selp.f32 	%f26, %f23, %f25, %p9;
	cvta.to.global.u64 	%rd25, %rd11;
	add.s64 	%rd27, %rd25, %rd14;
	st.global.f32 	[%rd27], %f26;
	ld.global.f32 	%f27, [%rd2];
	cvt.f64.f32 	%fd3, %f27;
	cvt.f64.f32 	%fd4, %f26;
	st.local.u32 	[%rd24], %r1;
	st.local.f64 	[%rd24+8], %fd3;
	st.local.f64 	[%rd24+16], %fd4;
	mov.u64 	%rd28, $str;
	cvta.global.u64 	%rd29, %rd28;
	{ // callseq 0, 0
	.param .b64 param0;
	st.param.b64 	[param0], %rd29;
	.param .b64 param1;
	st.param.b64 	[param1], %rd23;
	.param .b32 retval0;
	call.uni (retval0), 
	vprintf, 
	(
	param0, 
	param1
	);
	ld.param.b32 	%r41, [retval0];
	} // callseq 0
$L__BB0_10:
	ret;

}


// ===== COMPILED SASS (sm_100) =====

	.target	sm_100

	.elftype	@"ET_EXEC"


//--------------------- .note.nv.tkinfo           --------------------------
	.section	.note.nv.tkinfo,"",@"SHT_NOTE"
	.sectionflags	@"SHF_NOTE_NV_TKINFO"
	.tkinfo
        /*0018*/ 	.word	0x00000002
        /*0030*/ 	.string	""
        /*0030*/ 	.string	"ptxas"
        /*0030*/ 	.string	"Cuda compilation tools, release 13.0, V13.0.88"
        /*0030*/ 	.string	"Build cuda_13.0.r13.0/compiler.36424714_0"
        /*0030*/ 	.string	"-arch sm_100 -m 64 "



//--------------------- .note.nv.cuinfo           --------------------------
	.section	.note.nv.cuinfo,"",@"SHT_NOTE"
	.sectionflags	@"SHF_NOTE_NV_CUINFO"
        /*0018*/ 	.short	0x0002
        /*001a*/ 	.short	0x0064
        /*001c*/ 	.short	0x0082
	.zero		2


//--------------------- .nv.info                  --------------------------
	.section	.nv.info,"",@"SHT_CUDA_INFO"
	.align	4


	//----- nvinfo : EIATTR_REGCOUNT
	.align		4
        /*0000*/ 	.byte	0x04, 0x2f
        /*0002*/ 	.short	(.L_3 - .L_2)
	.align		4
.L_2:
        /*0004*/ 	.word	index@(_Z11computeSinePfS_i)
        /*0008*/ 	.word	0x00000018


	//----- nvinfo : EIATTR_FRAME_SIZE
	.align		4
.L_3:
        /*000c*/ 	.byte	0x04, 0x11
        /*000e*/ 	.short	(.L_5 - .L_4)
	.align		4
.L_4:
        /*0010*/ 	.word	index@(_Z11computeSinePfS_i)
        /*0014*/ 	.word	0x00000038


	//----- nvinfo : EIATTR_MIN_STACK_SIZE
	.align		4
.L_5:
        /*0018*/ 	.byte	0x04, 0x12
        /*001a*/ 	.short	(.L_7 - .L_6)
	.align		4
.L_6:
        /*001c*/ 	.word	index@(_Z11computeSinePfS_i)
        /*0020*/ 	.word	0x00000038
.L_7:


//--------------------- .nv.compat                --------------------------
	.section	.nv.compat,"",@"SHT_CUDA_COMPAT_INFO"
	.align	4
        /*0000*/ 	.byte	0x02, 0x09, 0x00, 0x00, 0x02, 0x02, 0x01, 0x00, 0x02, 0x05, 0x05, 0x00, 0x03, 0x07, 0x01, 0x01
        /*0010*/ 	.byte	0x02, 0x03, 0x00, 0x00, 0x02, 0x06, 0x01, 0x00, 0x04, 0x0b, 0x08, 0x00, 0x01, 0x00, 0x00, 0x00
        /*0020*/ 	.byte	0x00, 0x00, 0x00, 0x00


//--------------------- .nv.info._Z11computeSinePfS_i --------------------------
	.section	.nv.info._Z11computeSinePfS_i,"",@"SHT_CUDA_INFO"
	.sectionflags	@""
	.align	4


	//----- nvinfo : EIATTR_CUDA_API_VERSION
	.align		4
        /*0000*/ 	.byte	0x04, 0x37
        /*0002*/ 	.short	(.L_9 - .L_8)
.L_8:
        /*0004*/ 	.word	0x00000082


	//----- nvinfo : EIATTR_KPARAM_INFO
	.align		4
.L_9:
        /*0008*/ 	.byte	0x04, 0x17
        /*000a*/ 	.short	(.L_11 - .L_10)
.L_10:
        /*000c*/ 	.word	0x00000000
        /*0010*/ 	.short	0x0002
        /*0012*/ 	.short	0x0010
        /*0014*/ 	.byte	0x00, 0xf0, 0x11, 0x00


	//----- nvinfo : EIATTR_KPARAM_INFO
	.align		4
.L_11:
        /*0018*/ 	.byte	0x04, 0x17
        /*001a*/ 	.short	(.L_13 - .L_12)
.L_12:
        /*001c*/ 	.word	0x00000000
        /*0020*/ 	.short	0x0001
        /*0022*/ 	.short	0x0008
        /*0024*/ 	.byte	0x00, 0xf5, 0x21, 0x00


	//----- nvinfo : EIATTR_KPARAM_INFO
	.align		4
.L_13:
        /*0028*/ 	.byte	0x04, 0x17
        /*002a*/ 	.short	(.L_15 - .L_14)
.L_14:
        /*002c*/ 	.word	0x00000000
        /*0030*/ 	.short	0x0000
        /*0032*/ 	.short	0x0000
        /*0034*/ 	.byte	0x00, 0xf5, 0x21, 0x00


	//----- nvinfo : EIATTR_SPARSE_MMA_MASK
	.align		4
.L_15:
        /*0038*/ 	.byte	0x03, 0x50
        /*003a*/ 	.short	0x0000


	//----- nvinfo : EIATTR_MAXREG_COUNT
	.align		4
        /*003c*/ 	.byte	0x03, 0x1b
        /*003e*/ 	.short	0x00ff


	//----- nvinfo : EIATTR_EXTERNS
	.align		4
        /*0040*/ 	.byte	0x04, 0x0f
        /*0042*/ 	.short	(.L_17 - .L_16)


	//   ....[0]....
	.align		4
.L_16:
        /*0044*/ 	.word	index@(vprintf)


	//----- nvinfo : EIATTR_MERCURY_ISA_VERSION
	.align		4
.L_17:
        /*0048*/ 	.byte	0x03, 0x5f
        /*004a*/ 	.short	0x0101


	//----- nvinfo : EIATTR_VRC_CTA_INIT_COUNT
	.align		4
        /*004c*/ 	.byte	0x02, 0x4a
	.zero		1
	.zero		1


	//----- nvinfo : EIATTR_SYSCALL_OFFSETS
	.align		4
        /*0050*/ 	.byte	0x04, 0x46
        /*0052*/ 	.short	(.L_19 - .L_18)


	//   ....[0]....
.L_18:
        /*0054*/ 	.word	0x00000720


	//----- nvinfo : EIATTR_EXIT_INSTR_OFFSETS
	.align		4
.L_19:
        /*0058*/ 	.byte	0x04, 0x1c
        /*005a*/ 	.short	(.L_21 - .L_20)


	//   ....[0]....
.L_20:
        /*005c*/ 	.word	0x00000090


	//   ....[1]....
        /*0060*/ 	.word	0x00000730


	//----- nvinfo : EIATTR_CRS_STACK_SIZE
	.align		4
.L_21:
        /*0064*/ 	.byte	0x04, 0x1e
        /*0066*/ 	.short	(.L_23 - .L_22)
.L_22:
        /*0068*/ 	.word	0x00000000


	//----- nvinfo : EIATTR_CBANK_PARAM_SIZE
	.align		4
.L_23:
        /*006c*/ 	.byte	0x03, 0x19
        /*006e*/ 	.short	0x0014


	//----- nvinfo : EIATTR_PARAM_CBANK
	.align		4
        /*0070*/ 	.byte	0x04, 0x0a
        /*0072*/ 	.short	(.L_25 - .L_24)
	.align		4
.L_24:
        /*0074*/ 	.word	index@(.nv.constant0._Z11computeSinePfS_i)
        /*0078*/ 	.short	0x0380
        /*007a*/ 	.short	0x0014


	//----- nvinfo : EIATTR_SW_WAR
	.align		4
.L_25:
        /*007c*/ 	.byte	0x04, 0x36
        /*007e*/ 	.short	(.L_27 - .L_26)
.L_26:
        /*0080*/ 	.word	0x00000008
.L_27:


//--------------------- .nv.callgraph             --------------------------
	.section	.nv.callgraph,"",@"SHT_CUDA_CALLGRAPH"
	.align	4
	.sectionentsize	8
	.align		4
        /*0000*/ 	.word	0x00000000
	.align		4
        /*0004*/ 	.word	0xffffffff
	.align		4
        /*0008*/ 	.word	index@(_Z11computeSinePfS_i)
	.align		4
        /*000c*/ 	.word	index@(vprintf)
	.align		4
        /*0010*/ 	.word	0x00000000
	.align		4
        /*0014*/ 	.word	0xfffffffe
	.align		4
        /*0018*/ 	.word	0x00000000
	.align		4
        /*001c*/ 	.word	0xfffffffd
	.align		4
        /*0020*/ 	.word	0x00000000
	.align		4
        /*0024*/ 	.word	0xfffffffc


//--------------------- .nv.constant4             --------------------------
	.section	.nv.constant4,"a",@progbits
	.align	8
	.align		8
.nv.constant4:
        /*0000*/ 	.dword	vprintf
	.align		8
        /*0008*/ 	.dword	$str
	.align		8
        /*0010*/ 	.dword	__cudart_i2opi_f


//--------------------- .text._Z11computeSinePfS_i --------------------------
	.section	.text._Z11computeSinePfS_i,"ax",@progbits
	.align	128
        .global         _Z11computeSinePfS_i
        .type           _Z11computeSinePfS_i,@function
        .size           _Z11computeSinePfS_i,(.L_x_5 - _Z11computeSinePfS_i)
        .other          _Z11computeSinePfS_i,@"STO_CUDA_ENTRY STV_DEFAULT"
_Z11computeSinePfS_i:
.text._Z11computeSinePfS_i:
[----:B------:R-:W0:Y:S01]  /*0000*/  LDC R1, c[0x0][0x37c] ;  /* 0x0000df00ff017b82 */ /* 0x000e220000000800 */
[----:B------:R-:W1:Y:S01]  /*0010*/  S2R R0, SR_TID.X ;  /* 0x0000000000007919 */ /* 0x000e620000002100 */
[----:B------:R-:W2:Y:S06]  /*0020*/  LDCU UR8, c[0x0][0x2fc] ;  /* 0x00005f80ff0877ac */ /* 0x000eac0008000800 */
[----:B------:R-:W1:Y:S01]  /*0030*/  S2UR UR4, SR_CTAID.X ;  /* 0x00000000000479c3 */ /* 0x000e620000002500 */
[----:B0-----:R-:W-:Y:S01]  /*0040*/  VIADD R1, R1, 0xffffffc8 ;  /* 0xffffffc801017836 */ /* 0x001fe20000000000 */
[----:B------:R-:W0:Y:S06]  /*0050*/  LDCU UR5, c[0x0][0x390] ;  /* 0x00007200ff0577ac */ /* 0x000e2c0008000800 */
[----:B------:R-:W1:Y:S02]  /*0060*/  LDC R9, c[0x0][0x360] ;  /* 0x0000d800ff097b82 */ /* 0x000e640000000800 */
[----:B-1----:R-:W-:-:S05]  /*0070*/  IMAD R9, R9, UR4, R0 ;  /* 0x0000000409097c24 */ /* 0x002fca000f8e0200 */
[----:B0-----:R-:W-:-:S13]  /*0080*/  ISETP.GE.AND P0, PT, R9, UR5, PT ;  /* 0x0000000509007c0c */ /* 0x001fda000bf06270 */
[----:B--2---:R-:W-:Y:S05]  /*0090*/  @P0 EXIT ;  /* 0x000000000000094d */ /* 0x004fea0003800000 */
[----:B------:R-:W0:Y:S01]  /*00a0*/  LDC.64 R2, c[0x0][0x380] ;  /* 0x0000e000ff027b82 */ /* 0x000e220000000a00 */
[----:B------:R-:W1:Y:S01]  /*00b0*/  LDCU.64 UR6, c[0x0][0x358] ;  /* 0x00006b00ff0677ac */ /* 0x000e620008000a00 */
[----:B0-----:R-:W-:-:S05]  /*00c0*/  IMAD.WIDE R2, R9, 0x4, R2 ;  /* 0x0000000409027825 */ /* 0x001fca00078e0202 */
[----:B-1----:R-:W2:Y:S01]  /*00d0*/  LDG.E R11, desc[UR6][R2.64] ;  /* 0x00000006020b7981 */ /* 0x002ea2000c1e1900 */
[----:B------:R-:W0:Y:S01]  /*00e0*/  LDC R6, c[0x0][0x2f8] ;  /* 0x0000be00ff067b82 */ /* 0x000e220000000800 */
[----:B------:R-:W-:Y:S01]  /*00f0*/  BSSY.RECONVERGENT B0, `(.L_x_0) ;  /* 0x0000040000007945 */ /* 0x000fe20003800200 */
[C---:B--2---:R-:W-:Y:S01]  /*0100*/  FMUL R4, R11.reuse, 0.63661974668502807617 ;  /* 0x3f22f9830b047820 */ /* 0x044fe20000400000 */
[----:B------:R-:W-:-:S05]  /*0110*/  FSETP.GE.AND P0, PT, |R11|, 105615, PT ;  /* 0x47ce47800b00780b */ /* 0x000fca0003f06200 */
[----:B------:R-:W1:Y:S02]  /*0120*/  F2I.NTZ R4, R4 ;  /* 0x0000000400047305 */ /* 0x000e640000203100 */
[----:B-1----:R-:W-:-:S05]  /*0130*/  I2FP.F32.S32 R8, R4 ;  /* 0x0000000400087245 */ /* 0x002fca0000201400 */
[----:B------:R-:W-:-:S04]  /*0140*/  FFMA R5, R8, -1.5707962512969970703, R11 ;  /* 0xbfc90fda08057823 */ /* 0x000fc8000000000b */
[----:B------:R-:W-:-:S04]  /*0150*/  FFMA R5, R8, -7.5497894158615963534e-08, R5 ;  /* 0xb3a2216808057823 */ /* 0x000fc80000000005 */
[----:B------:R-:W-:Y:S01]  /*0160*/  FFMA R5, R8, -5.3903029534742383927e-15, R5 ;  /* 0xa7c234c508057823 */ /* 0x000fe20000000005 */
[----:B0-----:R-:W-:Y:S06]  /*0170*/  @!P0 BRA `(.L_x_1) ;  /* 0x0000000000dc8947 */ /* 0x001fec0003800000 */
[----:B------:R-:W-:-:S13]  /*0180*/  FSETP.NEU.AND P0, PT, |R11|, +INF , PT ;  /* 0x7f8000000b00780b */ /* 0x000fda0003f0d200 */
[----:B------:R-:W-:Y:S01]  /*0190*/  @!P0 FMUL R5, RZ, R11 ;  /* 0x0000000bff058220 */ /* 0x000fe20000400000 */
[----:B------:R-:W-:Y:S01]  /*01a0*/  @!P0 IMAD.MOV.U32 R4, RZ, RZ, RZ ;  /* 0x000000ffff048224 */ /* 0x000fe200078e00ff */
[----:B------:R-:W-:Y:S06]  /*01b0*/  @!P0 BRA `(.L_x_1) ;  /* 0x0000000000cc8947 */ /* 0x000fec0003800000 */
[----:B------:R-:W-:Y:S01]  /*01c0*/  IMAD.SHL.U32 R5, R11, 0x100, RZ ;  /* 0x000001000b057824 */ /* 0x000fe200078e00ff */
[----:B------:R-:W0:Y:S01]  /*01d0*/  LDCU.64 UR10, c[0x4][0x10] ;  /* 0x01000200ff0a77ac */ /* 0x000e220008000a00 */
[----:B------:R-:W-:Y:S02]  /*01e0*/  IMAD.MOV.U32 R10, RZ, RZ, RZ ;  /* 0x000000ffff0a7224 */ /* 0x000fe400078e00ff */
[----:B------:R-:W-:Y:S01]  /*01f0*/  IMAD.MOV.U32 R4, RZ, RZ, R1 ;  /* 0x000000ffff047224 */ /* 0x000fe200078e0001 */
[----:B------:R-:W-:Y:S01]  /*0200*/  LOP3.LUT R5, R5, 0x80000000, RZ, 0xfc, !PT ;  /* 0x8000000005057812 */ /* 0x000fe200078efcff */
[----:B------:R-:W-:Y:S01]  /*0210*/  UMOV UR5, URZ ;  /* 0x000000ff00057c82 */ /* 0x000fe20008000000 */
[----:B------:R-:W-:-:S05]  /*0220*/  UMOV UR4, URZ ;  /* 0x000000ff00047c82 */ /* 0x000fca0008000000 */
.L_x_2:
[----:B0-----:R-:W-:Y:S02]  /*0230*/  IMAD.U32 R14, RZ, RZ, UR10 ;  /* 0x0000000aff0e7e24 */ /* 0x001fe4000f8e00ff */
[----:B------:R-:W-:-:S05]  /*0240*/  IMAD.U32 R15, RZ, RZ, UR11 ;  /* 0x0000000bff0f7e24 */ /* 0x000fca000f8e00ff */
[----:B------:R-:W2:Y:S01]  /*0250*/  LDG.E.CONSTANT R12, desc[UR6][R14.64] ;  /* 0x000000060e0c7981 */ /* 0x000ea2000c1e9900 */
[----:B------:R-:W-:Y:S02]  /*0260*/  UIADD3 UR10, UP0, UPT, UR10, 0x4, URZ ;  /* 0x000000040a0a7890 */ /* 0x000fe4000ff1e0ff */
[----:B------:R-:W-:Y:S02]  /*0270*/  UIADD3 UR4, UPT, UPT, UR4, 0x1, URZ ;  /* 0x0000000104047890 */ /* 0x000fe4000fffe0ff */
[----:B------:R-:W-:Y:S02]  /*0280*/  UIADD3.X UR11, UPT, UPT, URZ, UR11, URZ, UP0, !UPT ;  /* 0x0000000bff0b7290 */ /* 0x000fe400087fe4ff */
[----:B------:R-:W-:Y:S01]  /*0290*/  UISETP.NE.AND UP0, UPT, UR4, 0x6, UPT ;  /* 0x000000060400788c */ /* 0x000fe2000bf05270 */
[----:B--2---:R-:W-:-:S03]  /*02a0*/  IMAD.WIDE.U32 R12, R12, R5, RZ ;  /* 0x000000050c0c7225 */ /* 0x004fc600078e00ff */
[----:B------:R-:W-:-:S04]  /*02b0*/  IADD3 R7, P0, PT, R12, R10, RZ ;  /* 0x0000000a0c077210 */ /* 0x000fc80007f1e0ff */
[----:B------:R-:W-:Y:S01]  /*02c0*/  IADD3.X R10, PT, PT, R13, UR5, RZ, P0, !PT ;  /* 0x000000050d0a7c10 */ /* 0x000fe200087fe4ff */
[----:B------:R0:W-:Y:S02]  /*02d0*/  STL [R4], R7 ;  /* 0x0000000704007387 */ /* 0x0001e40000100800 */
[----:B0-----:R-:W-:Y:S01]  /*02e0*/  VIADD R4, R4, 0x4 ;  /* 0x0000000404047836 */ /* 0x001fe20000000000 */
[----:B------:R-:W-:Y:S06]  /*02f0*/  BRA.U UP0, `(.L_x_2) ;  /* 0xfffffffd00cc7547 */ /* 0x000fec000b83ffff */
[----:B------:R-:W-:Y:S01]  /*0300*/  SHF.R.U32.HI R12, RZ, 0x17, R11 ;  /* 0x00000017ff0c7819 */ /* 0x000fe2000001160b */
[----:B------:R0:W-:Y:S03]  /*0310*/  STL [R1+0x18], R10 ;  /* 0x0000180a01007387 */ /* 0x0001e60000100800 */
[C---:B------:R-:W-:Y:S02]  /*0320*/  LOP3.LUT R4, R12.reuse, 0xe0, RZ, 0xc0, !PT ;  /* 0x000000e00c047812 */ /* 0x040fe400078ec0ff */
[----:B------:R-:W-:-:S03]  /*0330*/  LOP3.LUT P0, RZ, R12, 0x1f, RZ, 0xc0, !PT ;  /* 0x0000001f0cff7812 */ /* 0x000fc6000780c0ff */
[----:B------:R-:W-:-:S05]  /*0340*/  VIADD R4, R4, 0xffffff80 ;  /* 0xffffff8004047836 */ /* 0x000fca0000000000 */
[----:B------:R-:W-:-:S05]  /*0350*/  SHF.R.U32.HI R4, RZ, 0x5, R4 ;  /* 0x00000005ff047819 */ /* 0x000fca0000011604 */
[----:B------:R-:W-:-:S05]  /*0360*/  IMAD R14, R4, -0x4, R1 ;  /* 0xfffffffc040e7824 */ /* 0x000fca00078e0201 */
[----:B------:R-:W2:Y:S04]  /*0370*/  LDL R5, [R14+0x18] ;  /* 0x000018000e057983 */ /* 0x000ea80000100800 */
[----:B------:R-:W2:Y:S04]  /*0380*/  LDL R7, [R14+0x14] ;  /* 0x000014000e077983 */ /* 0x000ea80000100800 */
[----:B------:R-:W3:Y:S01]  /*0390*/  @P0 LDL R8, [R14+0x10] ;  /* 0x000010000e080983 */ /* 0x000ee20000100800 */
[----:B------:R-:W-:Y:S01]  /*03a0*/  LOP3.LUT R4, R12, 0x1f, RZ, 0xc0, !PT ;  /* 0x0000001f0c047812 */ /* 0x000fe200078ec0ff */
[----:B------:R-:W-:Y:S01]  /*03b0*/  UMOV UR4, 0x54442d19 ;  /* 0x54442d1900047882 */ /* 0x000fe20000000000 */
[----:B------:R-:W-:-:S02]  /*03c0*/  UMOV UR5, 0x3bf921fb ;  /* 0x3bf921fb00057882 */ /* 0x000fc40000000000 */
[-C--:B--2---:R-:W-:Y:S02]  /*03d0*/  @P0 SHF.L.W.U32.HI R5, R7, R4.reuse, R5 ;  /* 0x0000000407050219 */ /* 0x084fe40000010e05 */
[----:B---3--:R-:W-:Y:S02]  /*03e0*/  @P0 SHF.L.W.U32.HI R7, R8, R4, R7 ;  /* 0x0000000408070219 */ /* 0x008fe40000010e07 */
[----:B------:R-:W-:Y:S02]  /*03f0*/  ISETP.GE.AND P0, PT, R11, RZ, PT ;  /* 0x000000ff0b00720c */ /* 0x000fe40003f06270 */
[C-C-:B------:R-:W-:Y:S01]  /*0400*/  SHF.L.W.U32.HI R4, R7.reuse, 0x2, R5.reuse ;  /* 0x0000000207047819 */ /* 0x140fe20000010e05 */
[----:B------:R-:W-:Y:S01]  /*0410*/  IMAD.SHL.U32 R7, R7, 0x4, RZ ;  /* 0x0000000407077824 */ /* 0x000fe200078e00ff */
[----:B------:R-:W-:Y:S02]  /*0420*/  SHF.R.U32.HI R5, RZ, 0x1e, R5 ;  /* 0x0000001eff057819 */ /* 0x000fe40000011605 */
[----:B------:R-:W-:-:S02]  /*0430*/  SHF.R.S32.HI R8, RZ, 0x1f, R4 ;  /* 0x0000001fff087819 */ /* 0x000fc40000011404 */
[----:B------:R-:W-:Y:S02]  /*0440*/  LOP3.LUT R11, R4, R11, RZ, 0x3c, !PT ;  /* 0x0000000b040b7212 */ /* 0x000fe400078e3cff */
[C---:B------:R-:W-:Y:S02]  /*0450*/  LOP3.LUT R12, R8.reuse, R7, RZ, 0x3c, !PT ;  /* 0x00000007080c7212 */ /* 0x040fe400078e3cff */
[----:B------:R-:W-:Y:S02]  /*0460*/  LOP3.LUT R13, R8, R4, RZ, 0x3c, !PT ;  /* 0x00000004080d7212 */ /* 0x000fe400078e3cff */
[----:B------:R-:W-:Y:S02]  /*0470*/  LEA.HI R4, R4, R5, RZ, 0x1 ;  /* 0x0000000504047211 */ /* 0x000fe400078f08ff */
[----:B------:R-:W-:Y:S02]  /*0480*/  ISETP.GE.AND P1, PT, R11, RZ, PT ;  /* 0x000000ff0b00720c */ /* 0x000fe40003f26270 */
[----:B------:R-:W1:Y:S01]  /*0490*/  I2F.F64.S64 R12, R12 ;  /* 0x0000000c000c7312 */ /* 0x000e620000301c00 */
[----:B------:R-:W-:-:S04]  /*04a0*/  IMAD.MOV R5, RZ, RZ, -R4 ;  /* 0x000000ffff057224 */ /* 0x000fc800078e0a04 */
[----:B------:R-:W-:Y:S01]  /*04b0*/  @!P0 IMAD.MOV.U32 R4, RZ, RZ, R5 ;  /* 0x000000ffff048224 */ /* 0x000fe200078e0005 */
[----:B-1----:R-:W-:-:S10]  /*04c0*/  DMUL R14, R12, UR4 ;  /* 0x000000040c0e7c28 */ /* 0x002fd40008000000 */
[----:B------:R-:W1:Y:S02]  /*04d0*/  F2F.F32.F64 R14, R14 ;  /* 0x0000000e000e7310 */ /* 0x000e640000301000 */
[----:B01----:R-:W-:-:S07]  /*04e0*/  FSEL R5, -R14, R14, !P1 ;  /* 0x0000000e0e057208 */ /* 0x003fce0004800100 */
.L_x_1:
[----:B------:R-:W-:Y:S05]  /*04f0*/  BSYNC.RECONVERGENT B0 ;  /* 0x0000000000007941 */ /* 0x000fea0003800200 */
.L_x_0:
[----:B------:R-:W-:Y:S01]  /*0500*/  LOP3.LUT R12, R4, 0x1, RZ, 0xc0, !PT ;  /* 0x00000001040c7812 */ /* 0x000fe200078ec0ff */
[----:B------:R-:W-:Y:S02]  /*0510*/  IMAD.MOV.U32 R8, RZ, RZ, 0x37cbac00 ;  /* 0x37cbac00ff087424 */ /* 0x000fe400078e00ff */
[----:B------:R-:W-:Y:S01]  /*0520*/  FMUL R7, R5, R5 ;  /* 0x0000000505077220 */ /* 0x000fe20000400000 */
[----:B------:R-:W0:Y:S01]  /*0530*/  LDC.64 R10, c[0x0][0x388] ;  /* 0x0000e200ff0a7b82 */ /* 0x000e220000000a00 */
[----:B------:R-:W-:Y:S01]  /*0540*/  ISETP.NE.U32.AND P0, PT, R12, 0x1, PT ;  /* 0x000000010c00780c */ /* 0x000fe20003f05070 */
[----:B------:R-:W-:Y:S02]  /*0550*/  IMAD.MOV.U32 R12, RZ, RZ, 0x3d2aaabb ;  /* 0x3d2aaabbff0c7424 */ /* 0x000fe400078e00ff */
[----:B------:R-:W-:Y:S01]  /*0560*/  FFMA R8, R7, R8, -0.0013887860113754868507 ;  /* 0xbab607ed07087423 */ /* 0x000fe20000000008 */
[----:B------:R-:W-:Y:S01]  /*0570*/  IMAD.MOV.U32 R13, RZ, RZ, 0x3effffff ;  /* 0x3effffffff0d7424 */ /* 0x000fe200078e00ff */
[----:B------:R-:W-:Y:S01]  /*0580*/  LOP3.LUT P1, RZ, R4, 0x2, RZ, 0xc0, !PT ;  /* 0x0000000204ff7812 */ /* 0x000fe2000782c0ff */
[----:B------:R-:W-:Y:S01]  /*0590*/  STL [R1+0x20], R0 ;  /* 0x0000200001007387 */ /* 0x000fe20000100800 */
[----:B------:R-:W-:Y:S01]  /*05a0*/  FSEL R12, R12, 0.0083327032625675201416, !P0 ;  /* 0x3c0885e40c0c7808 */ /* 0x000fe20004000000 */
[----:B------:R-:W1:Y:S01]  /*05b0*/  LDCU.64 UR4, c[0x4][0x8] ;  /* 0x01000100ff0477ac */ /* 0x000e620008000a00 */
[----:B------:R-:W-:-:S02]  /*05c0*/  FSEL R8, R8, -0.00019574658654164522886, !P0 ;  /* 0xb94d415308087808 */ /* 0x000fc40004000000 */
[----:B------:R-:W-:Y:S02]  /*05d0*/  FSEL R13, -R13, -0.16666662693023681641, !P0 ;  /* 0xbe2aaaa80d0d7808 */ /* 0x000fe40004000100 */
[----:B------:R-:W-:Y:S01]  /*05e0*/  FSEL R4, R5, 1, P0 ;  /* 0x3f80000005047808 */ /* 0x000fe20000000000 */
[----:B------:R-:W-:-:S04]  /*05f0*/  FFMA R8, R7, R8, R12 ;  /* 0x0000000807087223 */ /* 0x000fc8000000000c */
[C---:B------:R-:W-:Y:S01]  /*0600*/  FFMA R8, R7.reuse, R8, R13 ;  /* 0x0000000807087223 */ /* 0x040fe2000000000d */
[----:B------:R-:W-:-:S04]  /*0610*/  FFMA R7, R7, R4, RZ ;  /* 0x0000000407077223 */ /* 0x000fc800000000ff */
[----:B------:R-:W-:Y:S01]  /*0620*/  FFMA R7, R7, R8, R4 ;  /* 0x0000000807077223 */ /* 0x000fe20000000004 */
[----:B0-----:R-:W-:-:S04]  /*0630*/  IMAD.WIDE R4, R9, 0x4, R10 ;  /* 0x0000000409047825 */ /* 0x001fc800078e020a */
[----:B------:R-:W-:-:S05]  /*0640*/  @P1 FADD R7, RZ, -R7 ;  /* 0x80000007ff071221 */ /* 0x000fca0000000000 */
[----:B------:R1:W-:Y:S04]  /*0650*/  STG.E desc[UR6][R4.64], R7 ;  /* 0x0000000704007986 */ /* 0x0003e8000c101906 */
[----:B------:R-:W2:Y:S01]  /*0660*/  LDG.E R2, desc[UR6][R2.64] ;  /* 0x0000000602027981 */ /* 0x000ea2000c1e1900 */
[----:B------:R0:W3:Y:S01]  /*0670*/  F2F.F64.F32 R10, R7 ;  /* 0x00000007000a7310 */ /* 0x0000e20000201800 */
[----:B------:R-:W-:Y:S02]  /*0680*/  MOV R12, 0x0 ;  /* 0x00000000000c7802 */ /* 0x000fe40000000f00 */
[----:B------:R-:W-:-:S04]  /*0690*/  IADD3 R6, P0, P1, R1, 0x20, R6 ;  /* 0x0000002001067810 */ /* 0x000fc8000791e006 */
[----:B------:R-:W4:Y:S01]  /*06a0*/  LDC.64 R12, c[0x4][R12] ;  /* 0x010000000c0c7b82 */ /* 0x000f220000000a00 */
[----:B-1----:R-:W-:Y:S01]  /*06b0*/  IMAD.U32 R4, RZ, RZ, UR4 ;  /* 0x00000004ff047e24 */ /* 0x002fe2000f8e00ff */
[----:B0-----:R-:W-:Y:S01]  /*06c0*/  IADD3.X R7, PT, PT, RZ, UR8, RZ, P0, P1 ;  /* 0x00000008ff077c10 */ /* 0x001fe200087e24ff */
[----:B------:R-:W-:Y:S01]  /*06d0*/  IMAD.U32 R5, RZ, RZ, UR5 ;  /* 0x00000005ff057e24 */ /* 0x000fe2000f8e00ff */
[----:B---3--:R0:W-:Y:S01]  /*06e0*/  STL.64 [R1+0x30], R10 ;  /* 0x0000300a01007387 */ /* 0x0081e20000100a00 */
[----:B--2---:R-:W1:Y:S03]  /*06f0*/  F2F.F64.F32 R8, R2 ;  /* 0x0000000200087310 */ /* 0x004e660000201800 */
[----:B-1--4-:R0:W-:Y:S02]  /*0700*/  STL.64 [R1+0x28], R8 ;  /* 0x0000280801007387 */ /* 0x0121e40000100a00 */
[----:B------:R-:W-:-:S07]  /*0710*/  LEPC R20, `(.L_x_3) ;  /* 0x000000001014794e */ /* 0x000fce0000000000 */
[----:B0-----:R-:W-:Y:S05]  /*0720*/  CALL.ABS.NOINC R12 ;  /* 0x000000000c007343 */ /* 0x001fea0003c00000 */
.L_x_3:
[----:B------:R-:W-:Y:S05]  /*0730*/  EXIT ;  /* 0x000000000000794d */ /* 0x000fea0003800000 */
.L_x_4:
[----:B------:R-:W-:-:S00]  /*0740*/  BRA `(.L_x_4) ;  /* 0xfffffffc00fc7947 */ /* 0x000fc0000383ffff */
[----:B------:R-:W-:-:S00]  /*0750*/  NOP ;  /* 0x0000000000007918 */ /* 0x000fc00000000000 */
        /* <DEDUP_REMOVED lines=10> */
.L_x_5:


//--------------------- .nv.global.init           --------------------------
	.section	.nv.global.init,"aw",@progbits
	.align	4
.nv.global.init:
	.type		__cudart_i2opi_f,@object
	.size		__cudart_i2opi_f,($str - __cudart_i2opi_f)
__cudart_i2opi_f:
        /*0000*/ 	.byte	0x41, 0x90, 0x43, 0x3c, 0x99, 0x95, 0x62, 0xdb, 0xc0, 0xdd, 0x34, 0xf5, 0xd1, 0x57, 0x27, 0xfc
        /*0010*/ 	.byte	0x29, 0x15, 0x44, 0x4e, 0x6e, 0x83, 0xf9, 0xa2
	.type		$str,@object
	.size		$str,(.L_0 - $str)
$str:
        /*0018*/ 	.byte	0x54, 0x68, 0x72, 0x65, 0x61, 0x64, 0x20, 0x25, 0x64, 0x3a, 0x20, 0x53, 0x69, 0x6e, 0x65, 0x20
        /*0028*/ 	.byte	0x6f, 0x66, 0x20, 0x61, 0x6e, 0x67, 0x6c, 0x65, 0x20, 0x25, 0x2e, 0x33, 0x66, 0x20, 0x72, 0x61
        /*0038*/ 	.byte	0x64, 0x69, 0x61, 0x6e, 0x73, 0x20, 0x3d, 0x20, 0x25, 0x2e, 0x33, 0x66, 0x0a, 0x00
.L_0:


//--------------------- .nv.shared.reserved.0     --------------------------
	.section	.nv.shared.reserved.0,"aw",@nobits
	.weak		__nv_reservedSMEM_offset_0_alias
	.size		__nv_reservedSMEM_offset_0_alias, 0, 64
	.other		__nv_reservedSMEM_offset_0_alias,@"STO_CUDA_RESERVED_SHARED STV_DEFAULT"
__nv_reservedSMEM_offset_0_alias:
	.zero		0
	.zero		64


//--------------------- .nv.constant0._Z11computeSinePfS_i --------------------------
	.section	.nv.constant0._Z11computeSinePfS_i,"a",@progbits
	.sectionflags	@""
	.align	4
.nv.constant0._Z11computeSinePfS_i:
	.zero		916


//--------------------- SYMBOLS --------------------------

	.type		.nv.reservedSmem.offset0,@object
	.size		.nv.reservedSmem.offset0,0x4
	.type		vprintf,@function
